	.headerflags	@"EF_CUDA_TEXMODE_UNIFIED EF_CUDA_64BIT_ADDRESS EF_CUDA_ACCELERATORS EF_CUDA_SM90 EF_CUDA_VIRTUAL_SM(EF_CUDA_SM90)"
	.elftype	@"ET_EXEC"


//--------------------- .nv.info                  --------------------------
	.section	.nv.info,"",@"SHT_CUDA_INFO"
	.align	4


	//----- nvinfo : EIATTR_REGCOUNT
	.align		4
        /*0000*/ 	.byte	0x04, 0x2f
        /*0002*/ 	.short	(.L_1 - .L_0)
	.align		4
.L_0:
        /*0004*/ 	.word	index@(triton_poi_fused_addmm_relu_threshold_backward_3)
        /*0008*/ 	.word	0x0000000c


	//----- nvinfo : EIATTR_MIN_STACK_SIZE
	.align		4
.L_1:
        /*000c*/ 	.byte	0x04, 0x12
        /*000e*/ 	.short	(.L_3 - .L_2)
	.align		4
.L_2:
        /*0010*/ 	.word	index@(triton_poi_fused_addmm_relu_threshold_backward_3)
        /*0014*/ 	.word	0x00000000


	//----- nvinfo : EIATTR_FRAME_SIZE
	.align		4
.L_3:
        /*0018*/ 	.byte	0x04, 0x11
        /*001a*/ 	.short	(.L_5 - .L_4)
	.align		4
.L_4:
        /*001c*/ 	.word	index@(triton_poi_fused_addmm_relu_threshold_backward_3)
        /*0020*/ 	.word	0x00000000


	//----- nvinfo : EIATTR_MIN_STACK_SIZE
	.align		4
.L_5:
        /*0024*/ 	.byte	0x04, 0x12
        /*0026*/ 	.short	(.L_7 - .L_6)
	.align		4
.L_6:
        /*0028*/ 	.word	index@(triton_poi_fused_addmm_relu_threshold_backward_3)
        /*002c*/ 	.word	0x00000000
.L_7:


//--------------------- .nv.info.triton_poi_fused_addmm_relu_threshold_backward_3 --------------------------
	.section	.nv.info.triton_poi_fused_addmm_relu_threshold_backward_3,"",@"SHT_CUDA_INFO"
	.sectionflags	@""
	.align	4


	//----- nvinfo : EIATTR_CUDA_API_VERSION
	.align		4
        /*0000*/ 	.byte	0x04, 0x37
        /*0002*/ 	.short	(.L_9 - .L_8)
.L_8:
        /*0004*/ 	.word	0x0000007c


	//----- nvinfo : EIATTR_KPARAM_INFO
	.align		4
.L_9:
        /*0008*/ 	.byte	0x04, 0x17
        /*000a*/ 	.short	(.L_11 - .L_10)
.L_10:
        /*000c*/ 	.word	0x00000000
        /*0010*/ 	.short	0x0003
        /*0012*/ 	.short	0x0018
        /*0014*/ 	.byte	0x00, 0xf0, 0x11, 0x00


	//----- nvinfo : EIATTR_KPARAM_INFO
	.align		4
.L_11:
        /*0018*/ 	.byte	0x04, 0x17
        /*001a*/ 	.short	(.L_13 - .L_12)
.L_12:
        /*001c*/ 	.word	0x00000000
        /*0020*/ 	.short	0x0002
        /*0022*/ 	.short	0x0010
        /*0024*/ 	.byte	0x00, 0xf4, 0x21, 0x00


	//----- nvinfo : EIATTR_KPARAM_INFO
	.align		4
.L_13:
        /*0028*/ 	.byte	0x04, 0x17
        /*002a*/ 	.short	(.L_15 - .L_14)
.L_14:
        /*002c*/ 	.word	0x00000000
        /*0030*/ 	.short	0x0001
        /*0032*/ 	.short	0x0008
        /*0034*/ 	.byte	0x00, 0xf4, 0x21, 0x00


	//----- nvinfo : EIATTR_KPARAM_INFO
	.align		4
.L_15:
        /*0038*/ 	.byte	0x04, 0x17
        /*003a*/ 	.short	(.L_17 - .L_16)
.L_16:
        /*003c*/ 	.word	0x00000000
        /*0040*/ 	.short	0x0000
        /*0042*/ 	.short	0x0000
        /*0044*/ 	.byte	0x00, 0xf4, 0x21, 0x00


	//----- nvinfo : EIATTR_SPARSE_MMA_MASK
	.align		4
.L_17:
        /*0048*/ 	.byte	0x03, 0x50
        /*004a*/ 	.short	0x0000


	//----- nvinfo : EIATTR_MAXREG_COUNT
	.align		4
        /*004c*/ 	.byte	0x03, 0x1b
        /*004e*/ 	.short	0x00ff


	//----- nvinfo : EIATTR_EXIT_INSTR_OFFSETS
	.align		4
        /*0050*/ 	.byte	0x04, 0x1c
        /*0052*/ 	.short	(.L_19 - .L_18)


	//   ....[0]....
.L_18:
        /*0054*/ 	.word	0x000001e0


	//   ....[1]....
        /*0058*/ 	.word	0x00000200


	//----- nvinfo : EIATTR_REQNTID
	.align		4
.L_19:
        /*005c*/ 	.byte	0x04, 0x10
        /*005e*/ 	.short	(.L_21 - .L_20)
.L_20:
        /*0060*/ 	.word	0x00000020
        /*0064*/ 	.word	0x00000001
        /*0068*/ 	.word	0x00000001


	//----- nvinfo : EIATTR_CBANK_PARAM_SIZE
	.align		4
.L_21:
        /*006c*/ 	.byte	0x03, 0x19
        /*006e*/ 	.short	0x001c


	//----- nvinfo : EIATTR_PARAM_CBANK
	.align		4
        /*0070*/ 	.byte	0x04, 0x0a
        /*0072*/ 	.short	(.L_23 - .L_22)
	.align		4
.L_22:
        /*0074*/ 	.word	index@(.nv.constant0.triton_poi_fused_addmm_relu_threshold_backward_3)
        /*0078*/ 	.short	0x0210
        /*007a*/ 	.short	0x001c


	//----- nvinfo : EIATTR_SW_WAR
	.align		4
.L_23:
        /*007c*/ 	.byte	0x04, 0x36
        /*007e*/ 	.short	(.L_25 - .L_24)
.L_24:
        /*0080*/ 	.word	0x00000008
.L_25:


//--------------------- .nv.callgraph             --------------------------
	.section	.nv.callgraph,"",@"SHT_CUDA_CALLGRAPH"
	.align	4
	.sectionentsize	8
	.align		4
        /*0000*/ 	.word	0x00000000
	.align		4
        /*0004*/ 	.word	0xffffffff
	.align		4
        /*0008*/ 	.word	0x00000000
	.align		4
        /*000c*/ 	.word	0xfffffffe
	.align		4
        /*0010*/ 	.word	0x00000000
	.align		4
        /*0014*/ 	.word	0xfffffffd
	.align		4
        /*0018*/ 	.word	0x00000000
	.align		4
        /*001c*/ 	.word	0xfffffffc


//--------------------- .text.triton_poi_fused_addmm_relu_threshold_backward_3 --------------------------
	.section	.text.triton_poi_fused_addmm_relu_threshold_backward_3,"ax",@progbits
	.align	128
        .global         triton_poi_fused_addmm_relu_threshold_backward_3
        .type           triton_poi_fused_addmm_relu_threshold_backward_3,@function
        .size           triton_poi_fused_addmm_relu_threshold_backward_3,(.L_x_1 - triton_poi_fused_addmm_relu_threshold_backward_3)
        .other          triton_poi_fused_addmm_relu_threshold_backward_3,@"STO_CUDA_ENTRY STV_DEFAULT"
triton_poi_fused_addmm_relu_threshold_backward_3:
.text.triton_poi_fused_addmm_relu_threshold_backward_3:
[----:B------:R-:W0:Y:S02]  /*0000*/  LDC R1, c[0x0][0x28] ;  /* 0x00000a00ff017b82 */ /* 0x000e240000000800 */
[----:B------:R-:W1:Y:S01]  /*0010*/  S2R R8, SR_TID.X ;  /* 0x0000000000087919 */ /* 0x000e620000002100 */
[----:B------:R-:W2:Y:S01]  /*0020*/  LDC.64 R4, c[0x0][0x218] ;  /* 0x00008600ff047b82 */ /* 0x000ea20000000a00 */
[----:B------:R-:W-:Y:S01]  /*0030*/  ULDC.64 UR4, c[0x0][0x208] ;  /* 0x0000820000047ab9 */ /* 0x000fe20000000a00 */
[----:B------:R-:W-:Y:S01]  /*0040*/  ULDC.64 UR6, c[0x0][0x220] ;  /* 0x0000880000067ab9 */ /* 0x000fe20000000a00 */
[----:B------:R-:W3:Y:S05]  /*0050*/  S2R R7, SR_CTAID.X ;  /* 0x0000000000077919 */ /* 0x000eea0000002500 */
[----:B------:R-:W4:Y:S01]  /*0060*/  LDC.64 R2, c[0x0][0x210] ;  /* 0x00008400ff027b82 */ /* 0x000f220000000a00 */
[----:B-1----:R-:W-:-:S02]  /*0070*/  LOP3.LUT R0, R8, 0xf, RZ, 0xc0, !PT ;  /* 0x0000000f08007812 */ /* 0x002fc400078ec0ff */
[----:B---3--:R-:W-:-:S03]  /*0080*/  SHF.R.S32.HI R6, RZ, 0x1b, R7 ;  /* 0x0000001bff067819 */ /* 0x008fc60000011407 */
[----:B------:R-:W-:Y:S01]  /*0090*/  IMAD R7, R7, 0x10, R0 ;  /* 0x0000001007077824 */ /* 0x000fe200078e0200 */
[----:B------:R-:W-:-:S03]  /*00a0*/  SGXT R0, R6, 0x1 ;  /* 0x000000010600781a */ /* 0x000fc60000000200 */
[C---:B----4-:R-:W-:Y:S01]  /*00b0*/  IMAD.WIDE R2, R7.reuse, 0x4, R2 ;  /* 0x0000000407027825 */ /* 0x050fe200078e0202 */
[----:B------:R-:W-:Y:S02]  /*00c0*/  ISETP.GE.AND P0, PT, R7, 0x10, PT ;  /* 0x000000100700780c */ /* 0x000fe40003f06270 */
[----:B------:R-:W-:-:S04]  /*00d0*/  LEA.HI R0, R0, R7, RZ, 0x2 ;  /* 0x0000000700007211 */ /* 0x000fc800078f10ff */
[----:B------:R-:W-:-:S05]  /*00e0*/  LOP3.LUT R0, R0, 0xfffffffc, RZ, 0xc0, !PT ;  /* 0xfffffffc00007812 */ /* 0x000fca00078ec0ff */
[----:B------:R-:W-:Y:S02]  /*00f0*/  IMAD.IADD R9, R7, 0x1, -R0 ;  /* 0x0000000107097824 */ /* 0x000fe400078e0a00 */
[----:B------:R-:W-:Y:S02]  /*0100*/  IMAD.MOV.U32 R0, RZ, RZ, RZ ;  /* 0x000000ffff007224 */ /* 0x000fe400078e00ff */
[----:B--2---:R-:W-:-:S04]  /*0110*/  IMAD.WIDE R4, R9, 0x4, R4 ;  /* 0x0000000409047825 */ /* 0x004fc800078e0204 */
[----:B------:R-:W-:Y:S01]  /*0120*/  IMAD.MOV.U32 R9, RZ, RZ, RZ ;  /* 0x000000ffff097224 */ /* 0x000fe200078e00ff */
[----:B------:R-:W2:Y:S05]  /*0130*/  @!P0 LDG.E R0, desc[UR4][R2.64] ;  /* 0x0000000402008981 */ /* 0x000eaa000c1e1900 */
[----:B------:R-:W2:Y:S01]  /*0140*/  @!P0 LDG.E.EL R9, desc[UR4][R4.64] ;  /* 0x0000000404098981 */ /* 0x000ea2000c2e1900 */
[----:B------:R-:W-:-:S04]  /*0150*/  LOP3.LUT P0, RZ, R8, 0x10, RZ, 0xc0, !PT ;  /* 0x0000001008ff7812 */ /* 0x000fc8000780c0ff */
[----:B------:R-:W-:Y:S01]  /*0160*/  ISETP.LT.AND P0, PT, R7, 0x10, !P0 ;  /* 0x000000100700780c */ /* 0x000fe20004701270 */
[----:B--2---:R-:W-:Y:S01]  /*0170*/  FADD R6, R9, R0 ;  /* 0x0000000009067221 */ /* 0x004fe20000000000 */
[----:B------:R-:W-:-:S04]  /*0180*/  FSETP.GEU.AND P1, PT, R0, -R9, PT ;  /* 0x800000090000720b */ /* 0x000fc80003f2e000 */
[----:B------:R-:W-:Y:S02]  /*0190*/  FSEL R0, R6, RZ, P1 ;  /* 0x000000ff06007208 */ /* 0x000fe40000800000 */
[----:B------:R-:W-:Y:S02]  /*01a0*/  IADD3 R6, P2, R7, UR6, RZ ;  /* 0x0000000607067c10 */ /* 0x000fe4000ff5e0ff */
[----:B------:R-:W-:Y:S02]  /*01b0*/  FSETP.GTU.AND P1, PT, R0, RZ, PT ;  /* 0x000000ff0000720b */ /* 0x000fe40003f2c000 */
[----:B------:R-:W-:Y:S02]  /*01c0*/  LEA.HI.X.SX32 R7, R7, UR7, 0x1, P2 ;  /* 0x0000000707077c11 */ /* 0x000fe400090f0eff */
[----:B------:R-:W-:Y:S01]  /*01d0*/  SEL R3, RZ, 0x1, P1 ;  /* 0x00000001ff037807 */ /* 0x000fe20000800000 */
[----:B------:R-:W-:Y:S08]  /*01e0*/  @!P0 EXIT ;  /* 0x000000000000894d */ /* 0x000ff00003800000 */
[----:B------:R-:W-:Y:S01]  /*01f0*/  STG.E.U8 desc[UR4][R6.64], R3 ;  /* 0x0000000306007986 */ /* 0x000fe2000c101104 */
[----:B------:R-:W-:Y:S05]  /*0200*/  EXIT ;  /* 0x000000000000794d */ /* 0x000fea0003800000 */
.L_x_0:
[----:B------:R-:W-:-:S00]  /*0210*/  BRA `(.L_x_0) ;  /* 0xfffffffc00fc7947 */ /* 0x000fc0000383ffff */
[----:B------:R-:W-:-:S00]  /*0220*/  NOP ;  /* 0x0000000000007918 */ /* 0x000fc00000000000 */
        /* <DEDUP_REMOVED lines=13> */
.L_x_1:


//--------------------- .nv.constant0.triton_poi_fused_addmm_relu_threshold_backward_3 --------------------------
	.section	.nv.constant0.triton_poi_fused_addmm_relu_threshold_backward_3,"a",@progbits
	.sectionflags	@""
	.align	4
.nv.constant0.triton_poi_fused_addmm_relu_threshold_backward_3:
	.zero		556
